//
// Generated by NVIDIA NVVM Compiler
//
// Compiler Build ID: CL-36424714
// Cuda compilation tools, release 13.0, V13.0.88
// Based on NVVM 20.0.0
//

.version 9.0
.target sm_100
.address_size 64

	// .globl	_Z3ifsPij

.visible .entry _Z3ifsPij(
	.param .u64 .ptr .align 1 _Z3ifsPij_param_0,
	.param .u32 _Z3ifsPij_param_1
)
{
	.reg .pred 	%p<4>;
	.reg .b32 	%r<11>;
	.reg .b64 	%rd<5>;

	ld.param.u64 	%rd3, [_Z3ifsPij_param_0];
	ld.param.u32 	%r3, [_Z3ifsPij_param_1];
	cvta.to.global.u64 	%rd1, %rd3;
	mov.u32 	%r4, %ctaid.x;
	mov.u32 	%r5, %ntid.x;
	mov.u32 	%r6, %tid.x;
	mad.lo.s32 	%r1, %r4, %r5, %r6;
	setp.ge.u32 	%p1, %r1, %r3;
	@%p1 bra 	$L__BB0_4;
	mul.wide.u32 	%rd4, %r1, 4;
	add.s64 	%rd2, %rd1, %rd4;
	ld.global.u32 	%r2, [%rd2];
	setp.lt.s32 	%p3, %r2, 1;
	@%p3 bra 	$L__BB0_3;
	mad.lo.s32 	%r10, %r1, -42, %r2;
	st.global.u32 	[%rd2], %r10;
	bra.uni 	$L__BB0_6;
$L__BB0_3:
	mad.lo.s32 	%r9, %r1, 666, %r2;
	st.global.u32 	[%rd2], %r9;
	bra.uni 	$L__BB0_6;
$L__BB0_4:
	setp.eq.s32 	%p2, %r3, 0;
	@%p2 bra 	$L__BB0_6;
	ld.global.u32 	%r7, [%rd1];
	add.s32 	%r8, %r7, 1;
	st.global.u32 	[%rd1], %r8;
$L__BB0_6:
	ret;

}


// ===== COMPILED SASS (sm_100) =====

	.target	sm_100

	.elftype	@"ET_EXEC"


//--------------------- .note.nv.tkinfo           --------------------------
	.section	.note.nv.tkinfo,"",@"SHT_NOTE"
	.sectionflags	@"SHF_NOTE_NV_TKINFO"
	.tkinfo
        /*0018*/ 	.word	0x00000002
        /*0030*/ 	.string	""
        /*0030*/ 	.string	"ptxas"
        /*0030*/ 	.string	"Cuda compilation tools, release 13.0, V13.0.88"
        /*0030*/ 	.string	"Build cuda_13.0.r13.0/compiler.36424714_0"
        /*0030*/ 	.string	"-arch sm_100 -m 64 "



//--------------------- .note.nv.cuinfo           --------------------------
	.section	.note.nv.cuinfo,"",@"SHT_NOTE"
	.sectionflags	@"SHF_NOTE_NV_CUINFO"
        /*0018*/ 	.short	0x0002
        /*001a*/ 	.short	0x0064
        /*001c*/ 	.short	0x0082
	.zero		2


//--------------------- .nv.info                  --------------------------
	.section	.nv.info,"",@"SHT_CUDA_INFO"
	.align	4


	//----- nvinfo : EIATTR_REGCOUNT
	.align		4
        /*0000*/ 	.byte	0x04, 0x2f
        /*0002*/ 	.short	(.L_1 - .L_0)
	.align		4
.L_0:
        /*0004*/ 	.word	index@(_Z3ifsPij)
        /*0008*/ 	.word	0x0000000a


	//----- nvinfo : EIATTR_FRAME_SIZE
	.align		4
.L_1:
        /*000c*/ 	.byte	0x04, 0x11
        /*000e*/ 	.short	(.L_3 - .L_2)
	.align		4
.L_2:
        /*0010*/ 	.word	index@(_Z3ifsPij)
        /*0014*/ 	.word	0x00000000


	//----- nvinfo : EIATTR_MIN_STACK_SIZE
	.align		4
.L_3:
        /*0018*/ 	.byte	0x04, 0x12
        /*001a*/ 	.short	(.L_5 - .L_4)
	.align		4
.L_4:
        /*001c*/ 	.word	index@(_Z3ifsPij)
        /*0020*/ 	.word	0x00000000
.L_5:


//--------------------- .nv.compat                --------------------------
	.section	.nv.compat,"",@"SHT_CUDA_COMPAT_INFO"
	.align	4
        /*0000*/ 	.byte	0x02, 0x09, 0x00, 0x00, 0x02, 0x02, 0x01, 0x00, 0x02, 0x05, 0x05, 0x00, 0x03, 0x07, 0x01, 0x01
        /*0010*/ 	.byte	0x02, 0x03, 0x00, 0x00, 0x02, 0x06, 0x01, 0x00, 0x04, 0x0b, 0x08, 0x00, 0x09, 0x00, 0x00, 0x00
        /*0020*/ 	.byte	0x00, 0x00, 0x00, 0x00


//--------------------- .nv.info._Z3ifsPij        --------------------------
	.section	.nv.info._Z3ifsPij,"",@"SHT_CUDA_INFO"
	.sectionflags	@""
	.align	4


	//----- nvinfo : EIATTR_CUDA_API_VERSION
	.align		4
        /*0000*/ 	.byte	0x04, 0x37
        /*0002*/ 	.short	(.L_7 - .L_6)
.L_6:
        /*0004*/ 	.word	0x00000082


	//----- nvinfo : EIATTR_KPARAM_INFO
	.align		4
.L_7:
        /*0008*/ 	.byte	0x04, 0x17
        /*000a*/ 	.short	(.L_9 - .L_8)
.L_8:
        /*000c*/ 	.word	0x00000000
        /*0010*/ 	.short	0x0001
        /*0012*/ 	.short	0x0008
        /*0014*/ 	.byte	0x00, 0xf0, 0x11, 0x00


	//----- nvinfo : EIATTR_KPARAM_INFO
	.align		4
.L_9:
        /*0018*/ 	.byte	0x04, 0x17
        /*001a*/ 	.short	(.L_11 - .L_10)
.L_10:
        /*001c*/ 	.word	0x00000000
        /*0020*/ 	.short	0x0000
        /*0022*/ 	.short	0x0000
        /*0024*/ 	.byte	0x00, 0xf5, 0x21, 0x00


	//----- nvinfo : EIATTR_SPARSE_MMA_MASK
	.align		4
.L_11:
        /*0028*/ 	.byte	0x03, 0x50
        /*002a*/ 	.short	0x0000


	//----- nvinfo : EIATTR_MAXREG_COUNT
	.align		4
        /*002c*/ 	.byte	0x03, 0x1b
        /*002e*/ 	.short	0x00ff


	//----- nvinfo : EIATTR_MERCURY_ISA_VERSION
	.align		4
        /*0030*/ 	.byte	0x03, 0x5f
        /*0032*/ 	.short	0x0101


	//----- nvinfo : EIATTR_VRC_CTA_INIT_COUNT
	.align		4
        /*0034*/ 	.byte	0x02, 0x4a
	.zero		1
	.zero		1


	//----- nvinfo : EIATTR_EXIT_INSTR_OFFSETS
	.align		4
        /*0038*/ 	.byte	0x04, 0x1c
        /*003a*/ 	.short	(.L_13 - .L_12)


	//   ....[0]....
.L_12:
        /*003c*/ 	.word	0x000000f0


	//   ....[1]....
        /*0040*/ 	.word	0x00000120


	//   ....[2]....
        /*0044*/ 	.word	0x00000140


	//   ....[3]....
        /*0048*/ 	.word	0x00000190


	//----- nvinfo : EIATTR_CRS_STACK_SIZE
	.align		4
.L_13:
        /*004c*/ 	.byte	0x04, 0x1e
        /*004e*/ 	.short	(.L_15 - .L_14)
.L_14:
        /*0050*/ 	.word	0x00000000


	//----- nvinfo : EIATTR_CBANK_PARAM_SIZE
	.align		4
.L_15:
        /*0054*/ 	.byte	0x03, 0x19
        /*0056*/ 	.short	0x000c


	//----- nvinfo : EIATTR_PARAM_CBANK
	.align		4
        /*0058*/ 	.byte	0x04, 0x0a
        /*005a*/ 	.short	(.L_17 - .L_16)
	.align		4
.L_16:
        /*005c*/ 	.word	index@(.nv.constant0._Z3ifsPij)
        /*0060*/ 	.short	0x0380
        /*0062*/ 	.short	0x000c


	//----- nvinfo : EIATTR_SW_WAR
	.align		4
.L_17:
        /*0064*/ 	.byte	0x04, 0x36
        /*0066*/ 	.short	(.L_19 - .L_18)
.L_18:
        /*0068*/ 	.word	0x00000008
.L_19:


//--------------------- .nv.callgraph             --------------------------
	.section	.nv.callgraph,"",@"SHT_CUDA_CALLGRAPH"
	.align	4
	.sectionentsize	8
	.align		4
        /*0000*/ 	.word	0x00000000
	.align		4
        /*0004*/ 	.word	0xffffffff
	.align		4
        /*0008*/ 	.word	0x00000000
	.align		4
        /*000c*/ 	.word	0xfffffffe
	.align		4
        /*0010*/ 	.word	0x00000000
	.align		4
        /*0014*/ 	.word	0xfffffffd
	.align		4
        /*0018*/ 	.word	0x00000000
	.align		4
        /*001c*/ 	.word	0xfffffffc


//--------------------- .text._Z3ifsPij           --------------------------
	.section	.text._Z3ifsPij,"ax",@progbits
	.align	128
        .global         _Z3ifsPij
        .type           _Z3ifsPij,@function
        .size           _Z3ifsPij,(.L_x_2 - _Z3ifsPij)
        .other          _Z3ifsPij,@"STO_CUDA_ENTRY STV_DEFAULT"
_Z3ifsPij:
.text._Z3ifsPij:
[----:B------:R-:W-:Y:S01]  /*0000*/  LDC R1, c[0x0][0x37c] ;  /* 0x0000df00ff017b82 */ /* 0x000fe20000000800 */
[----:B------:R-:W0:Y:S07]  /*0010*/  S2R R0, SR_TID.X ;  /* 0x0000000000007919 */ /* 0x000e2e0000002100 */
[----:B------:R-:W0:Y:S01]  /*0020*/  S2UR UR4, SR_CTAID.X ;  /* 0x00000000000479c3 */ /* 0x000e220000002500 */
[----:B------:R-:W1:Y:S07]  /*0030*/  LDCU UR6, c[0x0][0x388] ;  /* 0x00007100ff0677ac */ /* 0x000e6e0008000800 */
[----:B------:R-:W0:Y:S02]  /*0040*/  LDC R5, c[0x0][0x360] ;  /* 0x0000d800ff057b82 */ /* 0x000e240000000800 */
[----:B0-----:R-:W-:Y:S01]  /*0050*/  IMAD R5, R5, UR4, R0 ;  /* 0x0000000405057c24 */ /* 0x001fe2000f8e0200 */
[----:B------:R-:W0:Y:S04]  /*0060*/  LDCU.64 UR4, c[0x0][0x358] ;  /* 0x00006b00ff0477ac */ /* 0x000e280008000a00 */
[----:B-1----:R-:W-:-:S13]  /*0070*/  ISETP.GE.U32.AND P0, PT, R5, UR6, PT ;  /* 0x0000000605007c0c */ /* 0x002fda000bf06070 */
[----:B------:R-:W-:Y:S05]  /*0080*/  @P0 BRA `(.L_x_0) ;  /* 0x0000000000280947 */ /* 0x000fea0003800000 */
[----:B------:R-:W1:Y:S02]  /*0090*/  LDC.64 R2, c[0x0][0x380] ;  /* 0x0000e000ff027b82 */ /* 0x000e640000000a00 */
[----:B-1----:R-:W-:-:S05]  /*00a0*/  IMAD.WIDE.U32 R2, R5, 0x4, R2 ;  /* 0x0000000405027825 */ /* 0x002fca00078e0002 */
[----:B0-----:R-:W2:Y:S02]  /*00b0*/  LDG.E R0, desc[UR4][R2.64] ;  /* 0x0000000402007981 */ /* 0x001ea4000c1e1900 */
[----:B--2---:R-:W-:-:S13]  /*00c0*/  ISETP.GE.AND P0, PT, R0, 0x1, PT ;  /* 0x000000010000780c */ /* 0x004fda0003f06270 */
[----:B------:R-:W-:-:S05]  /*00d0*/  @P0 IMAD R7, R5, -0x2a, R0 ;  /* 0xffffffd605070824 */ /* 0x000fca00078e0200 */
[----:B------:R0:W-:Y:S01]  /*00e0*/  @P0 STG.E desc[UR4][R2.64], R7 ;  /* 0x0000000702000986 */ /* 0x0001e2000c101904 */
[----:B------:R-:W-:Y:S05]  /*00f0*/  @P0 EXIT ;  /* 0x000000000000094d */ /* 0x000fea0003800000 */
[----:B------:R-:W-:-:S05]  /*0100*/  IMAD R5, R5, 0x29a, R0 ;  /* 0x0000029a05057824 */ /* 0x000fca00078e0200 */
[----:B------:R-:W-:Y:S01]  /*0110*/  STG.E desc[UR4][R2.64], R5 ;  /* 0x0000000502007986 */ /* 0x000fe2000c101904 */
[----:B------:R-:W-:Y:S05]  /*0120*/  EXIT ;  /* 0x000000000000794d */ /* 0x000fea0003800000 */
.L_x_0:
[----:B------:R-:W-:-:S13]  /*0130*/  ISETP.NE.AND P0, PT, RZ, UR6, PT ;  /* 0x00000006ff007c0c */ /* 0x000fda000bf05270 */
[----:B0-----:R-:W-:Y:S05]  /*0140*/  @!P0 EXIT ;  /* 0x000000000000894d */ /* 0x001fea0003800000 */
[----:B------:R-:W0:Y:S02]  /*0150*/  LDC.64 R2, c[0x0][0x380] ;  /* 0x0000e000ff027b82 */ /* 0x000e240000000a00 */
[----:B0-----:R-:W2:Y:S02]  /*0160*/  LDG.E R0, desc[UR4][R2.64] ;  /* 0x0000000402007981 */ /* 0x001ea4000c1e1900 */
[----:B--2---:R-:W-:-:S05]  /*0170*/  IADD3 R5, PT, PT, R0, 0x1, RZ ;  /* 0x0000000100057810 */ /* 0x004fca0007ffe0ff */
[----:B------:R-:W-:Y:S01]  /*0180*/  STG.E desc[UR4][R2.64], R5 ;  /* 0x0000000502007986 */ /* 0x000fe2000c101904 */
[----:B------:R-:W-:Y:S05]  /*0190*/  EXIT ;  /* 0x000000000000794d */ /* 0x000fea0003800000 */
.L_x_1:
[----:B------:R-:W-:-:S00]  /*01a0*/  BRA `(.L_x_1) ;  /* 0xfffffffc00fc7947 */ /* 0x000fc0000383ffff */
[----:B------:R-:W-:-:S00]  /*01b0*/  NOP ;  /* 0x0000000000007918 */ /* 0x000fc00000000000 */
        /* <DEDUP_REMOVED lines=12> */
.L_x_2:


//--------------------- .nv.shared.reserved.0     --------------------------
	.section	.nv.shared.reserved.0,"aw",@nobits
	.weak		__nv_reservedSMEM_offset_0_alias
	.size		__nv_reservedSMEM_offset_0_alias, 0, 64
	.other		__nv_reservedSMEM_offset_0_alias,@"STO_CUDA_RESERVED_SHARED STV_DEFAULT"
__nv_reservedSMEM_offset_0_alias:
	.zero		0
	.zero		64


//--------------------- .nv.constant0._Z3ifsPij   --------------------------
	.section	.nv.constant0._Z3ifsPij,"a",@progbits
	.sectionflags	@""
	.align	4
.nv.constant0._Z3ifsPij:
	.zero		908


//--------------------- SYMBOLS --------------------------

	.type		.nv.reservedSmem.offset0,@object
	.size		.nv.reservedSmem.offset0,0x4
